//
// Generated by NVIDIA NVVM Compiler
//
// Compiler Build ID: CL-36424714
// Cuda compilation tools, release 13.0, V13.0.88
// Based on NVVM 20.0.0
//

.version 9.0
.target sm_100
.address_size 64

	// .globl	_Z13tensorToMode1PfS_iii

.visible .entry _Z13tensorToMode1PfS_iii(
	.param .u64 .ptr .align 1 _Z13tensorToMode1PfS_iii_param_0,
	.param .u64 .ptr .align 1 _Z13tensorToMode1PfS_iii_param_1,
	.param .u32 _Z13tensorToMode1PfS_iii_param_2,
	.param .u32 _Z13tensorToMode1PfS_iii_param_3,
	.param .u32 _Z13tensorToMode1PfS_iii_param_4
)
{
	.reg .pred 	%p<7>;
	.reg .b32 	%r<35>;
	.reg .b32 	%f<6>;
	.reg .b64 	%rd<18>;

	ld.param.u64 	%rd3, [_Z13tensorToMode1PfS_iii_param_0];
	ld.param.u64 	%rd4, [_Z13tensorToMode1PfS_iii_param_1];
	ld.param.u32 	%r13, [_Z13tensorToMode1PfS_iii_param_2];
	ld.param.u32 	%r14, [_Z13tensorToMode1PfS_iii_param_3];
	ld.param.u32 	%r15, [_Z13tensorToMode1PfS_iii_param_4];
	cvta.to.global.u64 	%rd1, %rd4;
	cvta.to.global.u64 	%rd2, %rd3;
	mov.u32 	%r16, %ctaid.x;
	mov.u32 	%r17, %ntid.x;
	mov.u32 	%r18, %tid.x;
	mad.lo.s32 	%r33, %r16, %r17, %r18;
	mov.u32 	%r19, %nctaid.x;
	mul.lo.s32 	%r2, %r17, %r19;
	mul.lo.s32 	%r20, %r14, %r13;
	mul.lo.s32 	%r3, %r20, %r15;
	setp.ge.s32 	%p1, %r33, %r3;
	@%p1 bra 	$L__BB0_7;
	add.s32 	%r21, %r33, %r2;
	max.s32 	%r22, %r3, %r21;
	setp.lt.s32 	%p2, %r21, %r3;
	selp.u32 	%r23, 1, 0, %p2;
	add.s32 	%r24, %r21, %r23;
	sub.s32 	%r25, %r22, %r24;
	div.u32 	%r26, %r25, %r2;
	add.s32 	%r4, %r26, %r23;
	and.b32  	%r27, %r4, 3;
	setp.eq.s32 	%p3, %r27, 3;
	@%p3 bra 	$L__BB0_4;
	add.s32 	%r28, %r4, 1;
	and.b32  	%r29, %r28, 3;
	neg.s32 	%r31, %r29;
$L__BB0_3:
	.pragma "nounroll";
	mul.wide.s32 	%rd5, %r33, 4;
	add.s64 	%rd6, %rd2, %rd5;
	ld.global.f32 	%f1, [%rd6];
	add.s64 	%rd7, %rd1, %rd5;
	st.global.f32 	[%rd7], %f1;
	add.s32 	%r33, %r33, %r2;
	add.s32 	%r31, %r31, 1;
	setp.ne.s32 	%p4, %r31, 0;
	@%p4 bra 	$L__BB0_3;
$L__BB0_4:
	setp.lt.u32 	%p5, %r4, 3;
	@%p5 bra 	$L__BB0_7;
	mul.wide.s32 	%rd11, %r2, 4;
	shl.b32 	%r30, %r2, 2;
$L__BB0_6:
	mul.wide.s32 	%rd8, %r33, 4;
	add.s64 	%rd9, %rd2, %rd8;
	ld.global.f32 	%f2, [%rd9];
	add.s64 	%rd10, %rd1, %rd8;
	st.global.f32 	[%rd10], %f2;
	add.s64 	%rd12, %rd9, %rd11;
	ld.global.f32 	%f3, [%rd12];
	add.s64 	%rd13, %rd10, %rd11;
	st.global.f32 	[%rd13], %f3;
	add.s64 	%rd14, %rd12, %rd11;
	ld.global.f32 	%f4, [%rd14];
	add.s64 	%rd15, %rd13, %rd11;
	st.global.f32 	[%rd15], %f4;
	add.s64 	%rd16, %rd14, %rd11;
	ld.global.f32 	%f5, [%rd16];
	add.s64 	%rd17, %rd15, %rd11;
	st.global.f32 	[%rd17], %f5;
	add.s32 	%r33, %r30, %r33;
	setp.lt.s32 	%p6, %r33, %r3;
	@%p6 bra 	$L__BB0_6;
$L__BB0_7:
	bar.sync 	0;
	ret;

}
	// .globl	_Z9transposePfS_ii
.visible .entry _Z9transposePfS_ii(
	.param .u64 .ptr .align 1 _Z9transposePfS_ii_param_0,
	.param .u64 .ptr .align 1 _Z9transposePfS_ii_param_1,
	.param .u32 _Z9transposePfS_ii_param_2,
	.param .u32 _Z9transposePfS_ii_param_3
)
{
	.reg .pred 	%p<7>;
	.reg .b32 	%r<55>;
	.reg .b32 	%f<6>;
	.reg .b64 	%rd<25>;

	ld.param.u64 	%rd3, [_Z9transposePfS_ii_param_0];
	ld.param.u64 	%rd4, [_Z9transposePfS_ii_param_1];
	ld.param.u32 	%r13, [_Z9transposePfS_ii_param_2];
	ld.param.u32 	%r14, [_Z9transposePfS_ii_param_3];
	cvta.to.global.u64 	%rd1, %rd4;
	cvta.to.global.u64 	%rd2, %rd3;
	mov.u32 	%r15, %ctaid.x;
	mov.u32 	%r16, %ntid.x;
	mov.u32 	%r17, %tid.x;
	mad.lo.s32 	%r53, %r15, %r16, %r17;
	mov.u32 	%r18, %nctaid.x;
	mul.lo.s32 	%r2, %r16, %r18;
	mul.lo.s32 	%r3, %r14, %r13;
	setp.ge.s32 	%p1, %r53, %r3;
	@%p1 bra 	$L__BB1_6;
	add.s32 	%r19, %r53, %r2;
	max.s32 	%r20, %r3, %r19;
	setp.lt.s32 	%p2, %r19, %r3;
	selp.u32 	%r21, 1, 0, %p2;
	add.s32 	%r22, %r19, %r21;
	sub.s32 	%r23, %r20, %r22;
	div.u32 	%r24, %r23, %r2;
	add.s32 	%r4, %r24, %r21;
	and.b32  	%r25, %r4, 3;
	setp.eq.s32 	%p3, %r25, 3;
	@%p3 bra 	$L__BB1_4;
	add.s32 	%r26, %r4, 1;
	and.b32  	%r27, %r26, 3;
	neg.s32 	%r51, %r27;
$L__BB1_3:
	.pragma "nounroll";
	div.s32 	%r28, %r53, %r14;
	mul.lo.s32 	%r29, %r28, %r14;
	sub.s32 	%r30, %r53, %r29;
	mul.wide.s32 	%rd5, %r53, 4;
	add.s64 	%rd6, %rd2, %rd5;
	ld.global.f32 	%f1, [%rd6];
	mad.lo.s32 	%r31, %r30, %r13, %r28;
	mul.wide.s32 	%rd7, %r31, 4;
	add.s64 	%rd8, %rd1, %rd7;
	st.global.f32 	[%rd8], %f1;
	add.s32 	%r53, %r53, %r2;
	add.s32 	%r51, %r51, 1;
	setp.ne.s32 	%p4, %r51, 0;
	@%p4 bra 	$L__BB1_3;
$L__BB1_4:
	setp.lt.u32 	%p5, %r4, 3;
	@%p5 bra 	$L__BB1_6;
$L__BB1_5:
	div.s32 	%r32, %r53, %r14;
	mul.lo.s32 	%r33, %r32, %r14;
	sub.s32 	%r34, %r53, %r33;
	mul.wide.s32 	%rd9, %r53, 4;
	add.s64 	%rd10, %rd2, %rd9;
	ld.global.f32 	%f2, [%rd10];
	mad.lo.s32 	%r35, %r34, %r13, %r32;
	mul.wide.s32 	%rd11, %r35, 4;
	add.s64 	%rd12, %rd1, %rd11;
	st.global.f32 	[%rd12], %f2;
	add.s32 	%r36, %r53, %r2;
	div.s32 	%r37, %r36, %r14;
	mul.lo.s32 	%r38, %r37, %r14;
	sub.s32 	%r39, %r36, %r38;
	mul.wide.s32 	%rd13, %r36, 4;
	add.s64 	%rd14, %rd2, %rd13;
	ld.global.f32 	%f3, [%rd14];
	mad.lo.s32 	%r40, %r39, %r13, %r37;
	mul.wide.s32 	%rd15, %r40, 4;
	add.s64 	%rd16, %rd1, %rd15;
	st.global.f32 	[%rd16], %f3;
	add.s32 	%r41, %r36, %r2;
	div.s32 	%r42, %r41, %r14;
	mul.lo.s32 	%r43, %r42, %r14;
	sub.s32 	%r44, %r41, %r43;
	mul.wide.s32 	%rd17, %r41, 4;
	add.s64 	%rd18, %rd2, %rd17;
	ld.global.f32 	%f4, [%rd18];
	mad.lo.s32 	%r45, %r44, %r13, %r42;
	mul.wide.s32 	%rd19, %r45, 4;
	add.s64 	%rd20, %rd1, %rd19;
	st.global.f32 	[%rd20], %f4;
	add.s32 	%r46, %r41, %r2;
	div.s32 	%r47, %r46, %r14;
	mul.lo.s32 	%r48, %r47, %r14;
	sub.s32 	%r49, %r46, %r48;
	mul.wide.s32 	%rd21, %r46, 4;
	add.s64 	%rd22, %rd2, %rd21;
	ld.global.f32 	%f5, [%rd22];
	mad.lo.s32 	%r50, %r49, %r13, %r47;
	mul.wide.s32 	%rd23, %r50, 4;
	add.s64 	%rd24, %rd1, %rd23;
	st.global.f32 	[%rd24], %f5;
	add.s32 	%r53, %r46, %r2;
	setp.lt.s32 	%p6, %r53, %r3;
	@%p6 bra 	$L__BB1_5;
$L__BB1_6:
	bar.sync 	0;
	ret;

}


// ===== COMPILED SASS (sm_100) =====

	.target	sm_100

	.elftype	@"ET_EXEC"


//--------------------- .note.nv.tkinfo           --------------------------
	.section	.note.nv.tkinfo,"",@"SHT_NOTE"
	.sectionflags	@"SHF_NOTE_NV_TKINFO"
	.tkinfo
        /*0018*/ 	.word	0x00000002
        /*0030*/ 	.string	""
        /*0030*/ 	.string	"ptxas"
        /*0030*/ 	.string	"Cuda compilation tools, release 13.0, V13.0.88"
        /*0030*/ 	.string	"Build cuda_13.0.r13.0/compiler.36424714_0"
        /*0030*/ 	.string	"-arch sm_100 -m 64 "



//--------------------- .note.nv.cuinfo           --------------------------
	.section	.note.nv.cuinfo,"",@"SHT_NOTE"
	.sectionflags	@"SHF_NOTE_NV_CUINFO"
        /*0018*/ 	.short	0x0002
        /*001a*/ 	.short	0x0064
        /*001c*/ 	.short	0x0082
	.zero		2


//--------------------- .nv.info                  --------------------------
	.section	.nv.info,"",@"SHT_CUDA_INFO"
	.align	4


	//----- nvinfo : EIATTR_REGCOUNT
	.align		4
        /*0000*/ 	.byte	0x04, 0x2f
        /*0002*/ 	.short	(.L_1 - .L_0)
	.align		4
.L_0:
        /*0004*/ 	.word	index@(_Z13tensorToMode1PfS_iii)
        /*0008*/ 	.word	0x0000001c


	//----- nvinfo : EIATTR_FRAME_SIZE
	.align		4
.L_1:
        /*000c*/ 	.byte	0x04, 0x11
        /*000e*/ 	.short	(.L_3 - .L_2)
	.align		4
.L_2:
        /*0010*/ 	.word	index@(_Z13tensorToMode1PfS_iii)
        /*0014*/ 	.word	0x00000000


	//----- nvinfo : EIATTR_REGCOUNT
	.align		4
.L_3:
        /*0018*/ 	.byte	0x04, 0x2f
        /*001a*/ 	.short	(.L_5 - .L_4)
	.align		4
.L_4:
        /*001c*/ 	.word	index@(_Z9transposePfS_ii)
        /*0020*/ 	.word	0x00000019


	//----- nvinfo : EIATTR_FRAME_SIZE
	.align		4
.L_5:
        /*0024*/ 	.byte	0x04, 0x11
        /*0026*/ 	.short	(.L_7 - .L_6)
	.align		4
.L_6:
        /*0028*/ 	.word	index@(_Z9transposePfS_ii)
        /*002c*/ 	.word	0x00000000


	//----- nvinfo : EIATTR_MIN_STACK_SIZE
	.align		4
.L_7:
        /*0030*/ 	.byte	0x04, 0x12
        /*0032*/ 	.short	(.L_9 - .L_8)
	.align		4
.L_8:
        /*0034*/ 	.word	index@(_Z9transposePfS_ii)
        /*0038*/ 	.word	0x00000000


	//----- nvinfo : EIATTR_MIN_STACK_SIZE
	.align		4
.L_9:
        /*003c*/ 	.byte	0x04, 0x12
        /*003e*/ 	.short	(.L_11 - .L_10)
	.align		4
.L_10:
        /*0040*/ 	.word	index@(_Z13tensorToMode1PfS_iii)
        /*0044*/ 	.word	0x00000000
.L_11:


//--------------------- .nv.compat                --------------------------
	.section	.nv.compat,"",@"SHT_CUDA_COMPAT_INFO"
	.align	4
        /*0000*/ 	.byte	0x02, 0x09, 0x00, 0x00, 0x02, 0x02, 0x01, 0x00, 0x02, 0x05, 0x05, 0x00, 0x03, 0x07, 0x01, 0x01
        /*0010*/ 	.byte	0x02, 0x03, 0x00, 0x00, 0x02, 0x06, 0x01, 0x00, 0x04, 0x0b, 0x08, 0x00, 0x09, 0x00, 0x00, 0x00
        /*0020*/ 	.byte	0x00, 0x00, 0x00, 0x00


//--------------------- .nv.info._Z9transposePfS_ii --------------------------
	.section	.nv.info._Z9transposePfS_ii,"",@"SHT_CUDA_INFO"
	.sectionflags	@""
	.align	4


	//----- nvinfo : EIATTR_CUDA_API_VERSION
	.align		4
        /*0000*/ 	.byte	0x04, 0x37
        /*0002*/ 	.short	(.L_13 - .L_12)
.L_12:
        /*0004*/ 	.word	0x00000082


	//----- nvinfo : EIATTR_KPARAM_INFO
	.align		4
.L_13:
        /*0008*/ 	.byte	0x04, 0x17
        /*000a*/ 	.short	(.L_15 - .L_14)
.L_14:
        /*000c*/ 	.word	0x00000000
        /*0010*/ 	.short	0x0003
        /*0012*/ 	.short	0x0014
        /*0014*/ 	.byte	0x00, 0xf0, 0x11, 0x00


	//----- nvinfo : EIATTR_KPARAM_INFO
	.align		4
.L_15:
        /*0018*/ 	.byte	0x04, 0x17
        /*001a*/ 	.short	(.L_17 - .L_16)
.L_16:
        /*001c*/ 	.word	0x00000000
        /*0020*/ 	.short	0x0002
        /*0022*/ 	.short	0x0010
        /*0024*/ 	.byte	0x00, 0xf0, 0x11, 0x00


	//----- nvinfo : EIATTR_KPARAM_INFO
	.align		4
.L_17:
        /*0028*/ 	.byte	0x04, 0x17
        /*002a*/ 	.short	(.L_19 - .L_18)
.L_18:
        /*002c*/ 	.word	0x00000000
        /*0030*/ 	.short	0x0001
        /*0032*/ 	.short	0x0008
        /*0034*/ 	.byte	0x00, 0xf5, 0x21, 0x00


	//----- nvinfo : EIATTR_KPARAM_INFO
	.align		4
.L_19:
        /*0038*/ 	.byte	0x04, 0x17
        /*003a*/ 	.short	(.L_21 - .L_20)
.L_20:
        /*003c*/ 	.word	0x00000000
        /*0040*/ 	.short	0x0000
        /*0042*/ 	.short	0x0000
        /*0044*/ 	.byte	0x00, 0xf5, 0x21, 0x00


	//----- nvinfo : EIATTR_SPARSE_MMA_MASK
	.align		4
.L_21:
        /*0048*/ 	.byte	0x03, 0x50
        /*004a*/ 	.short	0x0000


	//----- nvinfo : EIATTR_MAXREG_COUNT
	.align		4
        /*004c*/ 	.byte	0x03, 0x1b
        /*004e*/ 	.short	0x00ff


	//----- nvinfo : EIATTR_NUM_BARRIERS
	.align		4
        /*0050*/ 	.byte	0x02, 0x4c
        /*0052*/ 	.byte	0x01
	.zero		1


	//----- nvinfo : EIATTR_MERCURY_ISA_VERSION
	.align		4
        /*0054*/ 	.byte	0x03, 0x5f
        /*0056*/ 	.short	0x0101


	//----- nvinfo : EIATTR_VRC_CTA_INIT_COUNT
	.align		4
        /*0058*/ 	.byte	0x02, 0x4a
	.zero		1
	.zero		1


	//----- nvinfo : EIATTR_EXIT_INSTR_OFFSETS
	.align		4
        /*005c*/ 	.byte	0x04, 0x1c
        /*005e*/ 	.short	(.L_23 - .L_22)


	//   ....[0]....
.L_22:
        /*0060*/ 	.word	0x00000d00


	//----- nvinfo : EIATTR_CRS_STACK_SIZE
	.align		4
.L_23:
        /*0064*/ 	.byte	0x04, 0x1e
        /*0066*/ 	.short	(.L_25 - .L_24)
.L_24:
        /*0068*/ 	.word	0x00000000


	//----- nvinfo : EIATTR_CBANK_PARAM_SIZE
	.align		4
.L_25:
        /*006c*/ 	.byte	0x03, 0x19
        /*006e*/ 	.short	0x0018


	//----- nvinfo : EIATTR_PARAM_CBANK
	.align		4
        /*0070*/ 	.byte	0x04, 0x0a
        /*0072*/ 	.short	(.L_27 - .L_26)
	.align		4
.L_26:
        /*0074*/ 	.word	index@(.nv.constant0._Z9transposePfS_ii)
        /*0078*/ 	.short	0x0380
        /*007a*/ 	.short	0x0018


	//----- nvinfo : EIATTR_SW_WAR
	.align		4
.L_27:
        /*007c*/ 	.byte	0x04, 0x36
        /*007e*/ 	.short	(.L_29 - .L_28)
.L_28:
        /*0080*/ 	.word	0x00000008
.L_29:


//--------------------- .nv.info._Z13tensorToMode1PfS_iii --------------------------
	.section	.nv.info._Z13tensorToMode1PfS_iii,"",@"SHT_CUDA_INFO"
	.sectionflags	@""
	.align	4


	//----- nvinfo : EIATTR_CUDA_API_VERSION
	.align		4
        /*0000*/ 	.byte	0x04, 0x37
        /*0002*/ 	.short	(.L_31 - .L_30)
.L_30:
        /*0004*/ 	.word	0x00000082


	//----- nvinfo : EIATTR_KPARAM_INFO
	.align		4
.L_31:
        /*0008*/ 	.byte	0x04, 0x17
        /*000a*/ 	.short	(.L_33 - .L_32)
.L_32:
        /*000c*/ 	.word	0x00000000
        /*0010*/ 	.short	0x0004
        /*0012*/ 	.short	0x0018
        /*0014*/ 	.byte	0x00, 0xf0, 0x11, 0x00


	//----- nvinfo : EIATTR_KPARAM_INFO
	.align		4
.L_33:
        /*0018*/ 	.byte	0x04, 0x17
        /*001a*/ 	.short	(.L_35 - .L_34)
.L_34:
        /*001c*/ 	.word	0x00000000
        /*0020*/ 	.short	0x0003
        /*0022*/ 	.short	0x0014
        /*0024*/ 	.byte	0x00, 0xf0, 0x11, 0x00


	//----- nvinfo : EIATTR_KPARAM_INFO
	.align		4
.L_35:
        /*0028*/ 	.byte	0x04, 0x17
        /*002a*/ 	.short	(.L_37 - .L_36)
.L_36:
        /*002c*/ 	.word	0x00000000
        /*0030*/ 	.short	0x0002
        /*0032*/ 	.short	0x0010
        /*0034*/ 	.byte	0x00, 0xf0, 0x11, 0x00


	//----- nvinfo : EIATTR_KPARAM_INFO
	.align		4
.L_37:
        /*0038*/ 	.byte	0x04, 0x17
        /*003a*/ 	.short	(.L_39 - .L_38)
.L_38:
        /*003c*/ 	.word	0x00000000
        /*0040*/ 	.short	0x0001
        /*0042*/ 	.short	0x0008
        /*0044*/ 	.byte	0x00, 0xf5, 0x21, 0x00


	//----- nvinfo : EIATTR_KPARAM_INFO
	.align		4
.L_39:
        /*0048*/ 	.byte	0x04, 0x17
        /*004a*/ 	.short	(.L_41 - .L_40)
.L_40:
        /*004c*/ 	.word	0x00000000
        /*0050*/ 	.short	0x0000
        /*0052*/ 	.short	0x0000
        /*0054*/ 	.byte	0x00, 0xf5, 0x21, 0x00


	//----- nvinfo : EIATTR_SPARSE_MMA_MASK
	.align		4
.L_41:
        /*0058*/ 	.byte	0x03, 0x50
        /*005a*/ 	.short	0x0000


	//----- nvinfo : EIATTR_MAXREG_COUNT
	.align		4
        /*005c*/ 	.byte	0x03, 0x1b
        /*005e*/ 	.short	0x00ff


	//----- nvinfo : EIATTR_NUM_BARRIERS
	.align		4
        /*0060*/ 	.byte	0x02, 0x4c
        /*0062*/ 	.byte	0x01
	.zero		1


	//----- nvinfo : EIATTR_MERCURY_ISA_VERSION
	.align		4
        /*0064*/ 	.byte	0x03, 0x5f
        /*0066*/ 	.short	0x0101


	//----- nvinfo : EIATTR_VRC_CTA_INIT_COUNT
	.align		4
        /*0068*/ 	.byte	0x02, 0x4a
	.zero		1
	.zero		1


	//----- nvinfo : EIATTR_EXIT_INSTR_OFFSETS
	.align		4
        /*006c*/ 	.byte	0x04, 0x1c
        /*006e*/ 	.short	(.L_43 - .L_42)


	//   ....[0]....
.L_42:
        /*0070*/ 	.word	0x00000580


	//----- nvinfo : EIATTR_CRS_STACK_SIZE
	.align		4
.L_43:
        /*0074*/ 	.byte	0x04, 0x1e
        /*0076*/ 	.short	(.L_45 - .L_44)
.L_44:
        /*0078*/ 	.word	0x00000000


	//----- nvinfo : EIATTR_CBANK_PARAM_SIZE
	.align		4
.L_45:
        /*007c*/ 	.byte	0x03, 0x19
        /*007e*/ 	.short	0x001c


	//----- nvinfo : EIATTR_PARAM_CBANK
	.align		4
        /*0080*/ 	.byte	0x04, 0x0a
        /*0082*/ 	.short	(.L_47 - .L_46)
	.align		4
.L_46:
        /*0084*/ 	.word	index@(.nv.constant0._Z13tensorToMode1PfS_iii)
        /*0088*/ 	.short	0x0380
        /*008a*/ 	.short	0x001c


	//----- nvinfo : EIATTR_SW_WAR
	.align		4
.L_47:
        /*008c*/ 	.byte	0x04, 0x36
        /*008e*/ 	.short	(.L_49 - .L_48)
.L_48:
        /*0090*/ 	.word	0x00000008
.L_49:


//--------------------- .nv.callgraph             --------------------------
	.section	.nv.callgraph,"",@"SHT_CUDA_CALLGRAPH"
	.align	4
	.sectionentsize	8
	.align		4
        /*0000*/ 	.word	0x00000000
	.align		4
        /*0004*/ 	.word	0xffffffff
	.align		4
        /*0008*/ 	.word	0x00000000
	.align		4
        /*000c*/ 	.word	0xfffffffe
	.align		4
        /*0010*/ 	.word	0x00000000
	.align		4
        /*0014*/ 	.word	0xfffffffd
	.align		4
        /*0018*/ 	.word	0x00000000
	.align		4
        /*001c*/ 	.word	0xfffffffc


//--------------------- .text._Z9transposePfS_ii  --------------------------
	.section	.text._Z9transposePfS_ii,"ax",@progbits
	.align	128
        .global         _Z9transposePfS_ii
        .type           _Z9transposePfS_ii,@function
        .size           _Z9transposePfS_ii,(.L_x_14 - _Z9transposePfS_ii)
        .other          _Z9transposePfS_ii,@"STO_CUDA_ENTRY STV_DEFAULT"
_Z9transposePfS_ii:
.text._Z9transposePfS_ii:
[----:B------:R-:W-:Y:S01]  /*0000*/  LDC R1, c[0x0][0x37c] ;  /* 0x0000df00ff017b82 */ /* 0x000fe20000000800 */
[----:B------:R-:W0:Y:S07]  /*0010*/  S2R R7, SR_TID.X ;  /* 0x0000000000077919 */ /* 0x000e2e0000002100 */
[----:B------:R-:W0:Y:S01]  /*0020*/  S2UR UR4, SR_CTAID.X ;  /* 0x00000000000479c3 */ /* 0x000e220000002500 */
[----:B------:R-:W1:Y:S01]  /*0030*/  LDCU.64 UR6, c[0x0][0x390] ;  /* 0x00007200ff0677ac */ /* 0x000e620008000a00 */
[----:B------:R-:W-:Y:S01]  /*0040*/  BSSY.RECONVERGENT B0, `(.L_x_0) ;  /* 0x00000ca000007945 */ /* 0x000fe20003800200 */
[----:B------:R-:W2:Y:S05]  /*0050*/  LDCU UR8, c[0x0][0x394] ;  /* 0x00007280ff0877ac */ /* 0x000eaa0008000800 */
[----:B------:R-:W0:Y:S01]  /*0060*/  LDC R0, c[0x0][0x360] ;  /* 0x0000d800ff007b82 */ /* 0x000e220000000800 */
[----:B------:R-:W3:Y:S01]  /*0070*/  LDCU UR5, c[0x0][0x370] ;  /* 0x00006e00ff0577ac */ /* 0x000ee20008000800 */
[----:B-1----:R-:W-:Y:S01]  /*0080*/  IMAD.U32 R8, RZ, RZ, UR7 ;  /* 0x00000007ff087e24 */ /* 0x002fe2000f8e00ff */
[----:B------:R-:W1:Y:S03]  /*0090*/  LDCU UR7, c[0x0][0x390] ;  /* 0x00007200ff0777ac */ /* 0x000e660008000800 */
[----:B------:R-:W-:Y:S01]  /*00a0*/  IMAD R6, R8, UR6, RZ ;  /* 0x0000000608067c24 */ /* 0x000fe2000f8e02ff */
[----:B------:R-:W4:Y:S01]  /*00b0*/  LDCU UR6, c[0x0][0x390] ;  /* 0x00007200ff0677ac */ /* 0x000f220008000800 */
[----:B0-----:R-:W-:-:S02]  /*00c0*/  IMAD R7, R0, UR4, R7 ;  /* 0x0000000400077c24 */ /* 0x001fc4000f8e0207 */
[----:B---3--:R-:W-:-:S03]  /*00d0*/  IMAD R0, R0, UR5, RZ ;  /* 0x0000000500007c24 */ /* 0x008fc6000f8e02ff */
[----:B------:R-:W-:-:S13]  /*00e0*/  ISETP.GE.AND P0, PT, R7, R6, PT ;  /* 0x000000060700720c */ /* 0x000fda0003f06270 */
[----:B-12-4-:R-:W-:Y:S05]  /*00f0*/  @P0 BRA `(.L_x_1) ;  /* 0x0000000800f80947 */ /* 0x016fea0003800000 */
[----:B------:R-:W0:Y:S01]  /*0100*/  I2F.U32.RP R10, R0 ;  /* 0x00000000000a7306 */ /* 0x000e220000209000 */
[C---:B------:R-:W-:Y:S01]  /*0110*/  IMAD.IADD R5, R0.reuse, 0x1, R7 ;  /* 0x0000000100057824 */ /* 0x040fe200078e0207 */
[----:B------:R-:W-:Y:S01]  /*0120*/  IADD3 R11, PT, PT, RZ, -R0, RZ ;  /* 0x80000000ff0b7210 */ /* 0x000fe20007ffe0ff */
[----:B------:R-:W1:Y:S01]  /*0130*/  LDC.64 R14, c[0x0][0x358] ;  /* 0x0000d600ff0e7b82 */ /* 0x000e620000000a00 */
[----:B------:R-:W-:Y:S01]  /*0140*/  ISETP.NE.U32.AND P2, PT, R0, RZ, PT ;  /* 0x000000ff0000720c */ /* 0x000fe20003f45070 */
[----:B------:R-:W-:Y:S01]  /*0150*/  BSSY.RECONVERGENT B1, `(.L_x_2) ;  /* 0x0000045000017945 */ /* 0x000fe20003800200 */
[----:B------:R-:W-:Y:S02]  /*0160*/  ISETP.GE.AND P0, PT, R5, R6, PT ;  /* 0x000000060500720c */ /* 0x000fe40003f06270 */
[----:B------:R-:W-:Y:S02]  /*0170*/  VIMNMX R4, PT, PT, R6, R5, !PT ;  /* 0x0000000506047248 */ /* 0x000fe40007fe0100 */
[----:B------:R-:W-:-:S04]  /*0180*/  SEL R9, RZ, 0x1, P0 ;  /* 0x00000001ff097807 */ /* 0x000fc80000000000 */
[----:B------:R-:W-:Y:S01]  /*0190*/  IADD3 R5, PT, PT, R4, -R5, -R9 ;  /* 0x8000000504057210 */ /* 0x000fe20007ffe809 */
[----:B0-----:R-:W0:Y:S02]  /*01a0*/  MUFU.RCP R10, R10 ;  /* 0x0000000a000a7308 */ /* 0x001e240000001000 */
[----:B0-----:R-:W-:-:S06]  /*01b0*/  VIADD R2, R10, 0xffffffe ;  /* 0x0ffffffe0a027836 */ /* 0x001fcc0000000000 */
[----:B------:R0:W2:Y:S02]  /*01c0*/  F2I.FTZ.U32.TRUNC.NTZ R3, R2 ;  /* 0x0000000200037305 */ /* 0x0000a4000021f000 */
[----:B0-----:R-:W-:Y:S02]  /*01d0*/  IMAD.MOV.U32 R2, RZ, RZ, RZ ;  /* 0x000000ffff027224 */ /* 0x001fe400078e00ff */
[----:B--2---:R-:W-:-:S04]  /*01e0*/  IMAD R11, R11, R3, RZ ;  /* 0x000000030b0b7224 */ /* 0x004fc800078e02ff */
[----:B------:R-:W-:-:S06]  /*01f0*/  IMAD.HI.U32 R10, R3, R11, R2 ;  /* 0x0000000b030a7227 */ /* 0x000fcc00078e0002 */
[----:B------:R-:W-:-:S05]  /*0200*/  IMAD.HI.U32 R10, R10, R5, RZ ;  /* 0x000000050a0a7227 */ /* 0x000fca00078e00ff */
[----:B------:R-:W-:-:S05]  /*0210*/  IADD3 R2, PT, PT, -R10, RZ, RZ ;  /* 0x000000ff0a027210 */ /* 0x000fca0007ffe1ff */
[----:B------:R-:W-:-:S05]  /*0220*/  IMAD R5, R0, R2, R5 ;  /* 0x0000000200057224 */ /* 0x000fca00078e0205 */
[----:B------:R-:W-:-:S13]  /*0230*/  ISETP.GE.U32.AND P0, PT, R5, R0, PT ;  /* 0x000000000500720c */ /* 0x000fda0003f06070 */
[----:B------:R-:W-:Y:S02]  /*0240*/  @P0 IMAD.IADD R5, R5, 0x1, -R0 ;  /* 0x0000000105050824 */ /* 0x000fe400078e0a00 */
[----:B------:R-:W-:-:S03]  /*0250*/  @P0 VIADD R10, R10, 0x1 ;  /* 0x000000010a0a0836 */ /* 0x000fc60000000000 */
[----:B------:R-:W-:-:S13]  /*0260*/  ISETP.GE.U32.AND P1, PT, R5, R0, PT ;  /* 0x000000000500720c */ /* 0x000fda0003f26070 */
[----:B------:R-:W-:Y:S02]  /*0270*/  @P1 IADD3 R10, PT, PT, R10, 0x1, RZ ;  /* 0x000000010a0a1810 */ /* 0x000fe40007ffe0ff */
[----:B------:R-:W-:-:S05]  /*0280*/  @!P2 LOP3.LUT R10, RZ, R0, RZ, 0x33, !PT ;  /* 0x00000000ff0aa212 */ /* 0x000fca00078e33ff */
[----:B------:R-:W-:-:S05]  /*0290*/  IMAD.IADD R10, R9, 0x1, R10 ;  /* 0x00000001090a7824 */ /* 0x000fca00078e020a */
[C---:B------:R-:W-:Y:S02]  /*02a0*/  LOP3.LUT R2, R10.reuse, 0x3, RZ, 0xc0, !PT ;  /* 0x000000030a027812 */ /* 0x040fe400078ec0ff */
[----:B------:R-:W-:Y:S02]  /*02b0*/  ISETP.GE.U32.AND P0, PT, R10, 0x3, PT ;  /* 0x000000030a00780c */ /* 0x000fe40003f06070 */
[----:B------:R-:W-:-:S13]  /*02c0*/  ISETP.NE.AND P1, PT, R2, 0x3, PT ;  /* 0x000000030200780c */ /* 0x000fda0003f25270 */
[----:B-1----:R-:W-:Y:S05]  /*02d0*/  @!P1 BRA `(.L_x_3) ;  /* 0x0000000000b09947 */ /* 0x002fea0003800000 */
[----:B------:R-:W-:Y:S01]  /*02e0*/  IABS R9, R8 ;  /* 0x0000000800097213 */ /* 0x000fe20000000000 */
[----:B------:R-:W0:Y:S01]  /*02f0*/  LDC.64 R2, c[0x0][0x380] ;  /* 0x0000e000ff027b82 */ /* 0x000e220000000a00 */
[----:B------:R-:W-:Y:S01]  /*0300*/  VIADD R10, R10, 0x1 ;  /* 0x000000010a0a7836 */ /* 0x000fe20000000000 */
[----:B------:R-:W-:Y:S01]  /*0310*/  ISETP.NE.AND P1, PT, R8, RZ, PT ;  /* 0x000000ff0800720c */ /* 0x000fe20003f25270 */
[----:B------:R-:W1:Y:S05]  /*0320*/  I2F.RP R13, R9 ;  /* 0x00000009000d7306 */ /* 0x000e6a0000209400 */
[----:B------:R-:W2:Y:S03]  /*0330*/  LDC.64 R4, c[0x0][0x388] ;  /* 0x0000e200ff047b82 */ /* 0x000ea60000000a00 */
[----:B-1----:R-:W1:Y:S02]  /*0340*/  MUFU.RCP R13, R13 ;  /* 0x0000000d000d7308 */ /* 0x002e640000001000 */
[----:B-1----:R-:W-:-:S06]  /*0350*/  VIADD R11, R13, 0xffffffe ;  /* 0x0ffffffe0d0b7836 */ /* 0x002fcc0000000000 */
[----:B------:R-:W1:Y:S02]  /*0360*/  F2I.FTZ.U32.TRUNC.NTZ R11, R11 ;  /* 0x0000000b000b7305 */ /* 0x000e64000021f000 */
[----:B-1----:R-:W-:-:S05]  /*0370*/  IADD3 R12, PT, PT, RZ, -R11, RZ ;  /* 0x8000000bff0c7210 */ /* 0x002fca0007ffe0ff */
[----:B------:R-:W-:Y:S01]  /*0380*/  IMAD R17, R12, R9, RZ ;  /* 0x000000090c117224 */ /* 0x000fe200078e02ff */
[----:B------:R-:W-:Y:S01]  /*0390*/  LOP3.LUT R12, R10, 0x3, RZ, 0xc0, !PT ;  /* 0x000000030a0c7812 */ /* 0x000fe200078ec0ff */
[----:B------:R-:W-:-:S03]  /*03a0*/  IMAD.MOV.U32 R10, RZ, RZ, RZ ;  /* 0x000000ffff0a7224 */ /* 0x000fc600078e00ff */
[----:B------:R-:W-:Y:S01]  /*03b0*/  IADD3 R12, PT, PT, -R12, RZ, RZ ;  /* 0x000000ff0c0c7210 */ /* 0x000fe20007ffe1ff */
[----:B------:R-:W-:Y:S01]  /*03c0*/  IMAD.HI.U32 R10, R11, R17, R10 ;  /* 0x000000110b0a7227 */ /* 0x000fe200078e000a */
[----:B0-2---:R-:W-:-:S07]  /*03d0*/  LOP3.LUT R11, RZ, R8, RZ, 0x33, !PT ;  /* 0x00000008ff0b7212 */ /* 0x005fce00078e33ff */
.L_x_4:
[----:B------:R-:W-:Y:S01]  /*03e0*/  R2UR UR4, R14 ;  /* 0x000000000e0472ca */ /* 0x000fe200000e0000 */
[----:B0-----:R-:W-:Y:S01]  /*03f0*/  IMAD.WIDE R16, R7, 0x4, R2 ;  /* 0x0000000407107825 */ /* 0x001fe200078e0202 */
[----:B------:R-:W-:-:S13]  /*0400*/  R2UR UR5, R15 ;  /* 0x000000000f0572ca */ /* 0x000fda00000e0000 */
[----:B------:R0:W2:Y:S01]  /*0410*/  LDG.E R13, desc[UR4][R16.64] ;  /* 0x00000004100d7981 */ /* 0x0000a2000c1e1900 */
[----:B------:R-:W-:Y:S01]  /*0420*/  IABS R19, R7 ;  /* 0x0000000700137213 */ /* 0x000fe20000000000 */
[----:B------:R-:W-:Y:S02]  /*0430*/  IMAD.U32 R8, RZ, RZ, UR8 ;  /* 0x00000008ff087e24 */ /* 0x000fe4000f8e00ff */
[----:B------:R-:W-:Y:S02]  /*0440*/  VIADD R12, R12, 0x1 ;  /* 0x000000010c0c7836 */ /* 0x000fe40000000000 */
[----:B------:R-:W-:Y:S01]  /*0450*/  IMAD.HI.U32 R18, R10, R19, RZ ;  /* 0x000000130a127227 */ /* 0x000fe200078e00ff */
[----:B------:R-:W-:-:S03]  /*0460*/  IABS R21, R8 ;  /* 0x0000000800157213 */ /* 0x000fc60000000000 */
[----:B------:R-:W-:Y:S01]  /*0470*/  IMAD.MOV R20, RZ, RZ, -R18 ;  /* 0x000000ffff147224 */ /* 0x000fe200078e0a12 */
[----:B0-----:R-:W-:-:S03]  /*0480*/  LOP3.LUT R16, R7, R8, RZ, 0x3c, !PT ;  /* 0x0000000807107212 */ /* 0x001fc600078e3cff */
[----:B------:R-:W-:Y:S01]  /*0490*/  IMAD R20, R21, R20, R19 ;  /* 0x0000001415147224 */ /* 0x000fe200078e0213 */
[----:B------:R-:W-:-:S04]  /*04a0*/  ISETP.GE.AND P4, PT, R16, RZ, PT ;  /* 0x000000ff1000720c */ /* 0x000fc80003f86270 */
[----:B------:R-:W-:-:S13]  /*04b0*/  ISETP.GT.U32.AND P3, PT, R9, R20, PT ;  /* 0x000000140900720c */ /* 0x000fda0003f64070 */
[----:B------:R-:W-:Y:S01]  /*04c0*/  @!P3 IADD3 R20, PT, PT, R20, -R21, RZ ;  /* 0x800000151414b210 */ /* 0x000fe20007ffe0ff */
[----:B------:R-:W-:-:S03]  /*04d0*/  @!P3 VIADD R18, R18, 0x1 ;  /* 0x000000011212b836 */ /* 0x000fc60000000000 */
[----:B------:R-:W-:-:S13]  /*04e0*/  ISETP.GE.U32.AND P2, PT, R20, R9, PT ;  /* 0x000000091400720c */ /* 0x000fda0003f46070 */
[----:B------:R-:W-:Y:S01]  /*04f0*/  @P2 VIADD R18, R18, 0x1 ;  /* 0x0000000112122836 */ /* 0x000fe20000000000 */
[----:B------:R-:W-:-:S04]  /*0500*/  ISETP.NE.AND P2, PT, R12, RZ, PT ;  /* 0x000000ff0c00720c */ /* 0x000fc80003f45270 */
[----:B------:R-:W-:-:S04]  /*0510*/  @!P4 IADD3 R18, PT, PT, -R18, RZ, RZ ;  /* 0x000000ff1212c210 */ /* 0x000fc80007ffe1ff */
[----:B------:R-:W-:-:S05]  /*0520*/  SEL R18, R11, R18, !P1 ;  /* 0x000000120b127207 */ /* 0x000fca0004800000 */
[----:B------:R-:W-:-:S04]  /*0530*/  IMAD.MOV R17, RZ, RZ, -R18 ;  /* 0x000000ffff117224 */ /* 0x000fc800078e0a12 */
[----:B------:R-:W-:Y:S01]  /*0540*/  IMAD R17, R8, R17, R7 ;  /* 0x0000001108117224 */ /* 0x000fe200078e0207 */
[----:B------:R-:W-:-:S03]  /*0550*/  IADD3 R7, PT, PT, R0, R7, RZ ;  /* 0x0000000700077210 */ /* 0x000fc60007ffe0ff */
[----:B------:R-:W-:-:S04]  /*0560*/  IMAD R17, R17, UR7, R18 ;  /* 0x0000000711117c24 */ /* 0x000fc8000f8e0212 */
[----:B------:R-:W-:-:S05]  /*0570*/  IMAD.WIDE R16, R17, 0x4, R4 ;  /* 0x0000000411107825 */ /* 0x000fca00078e0204 */
[----:B--2---:R0:W-:Y:S01]  /*0580*/  STG.E desc[UR4][R16.64], R13 ;  /* 0x0000000d10007986 */ /* 0x0041e2000c101904 */
[----:B------:R-:W-:Y:S05]  /*0590*/  @P2 BRA `(.L_x_4) ;  /* 0xfffffffc00902947 */ /* 0x000fea000383ffff */
.L_x_3:
[----:B------:R-:W-:Y:S05]  /*05a0*/  BSYNC.RECONVERGENT B1 ;  /* 0x0000000000017941 */ /* 0x000fea0003800200 */
.L_x_2:
[----:B------:R-:W-:Y:S05]  /*05b0*/  @!P0 BRA `(.L_x_1) ;  /* 0x0000000400c88947 */ /* 0x000fea0003800000 */
[----:B------:R-:W-:Y:S01]  /*05c0*/  IABS R12, R8 ;  /* 0x00000008000c7213 */ /* 0x000fe20000000000 */
[----:B------:R-:W1:Y:S03]  /*05d0*/  LDC.64 R2, c[0x0][0x380] ;  /* 0x0000e000ff027b82 */ /* 0x000e660000000a00 */
[----:B------:R-:W2:Y:S05]  /*05e0*/  I2F.RP R9, R12 ;  /* 0x0000000c00097306 */ /* 0x000eaa0000209400 */
[----:B------:R-:W3:Y:S08]  /*05f0*/  LDC R8, c[0x0][0x394] ;  /* 0x0000e500ff087b82 */ /* 0x000ef00000000800 */
[----:B------:R-:W4:Y:S01]  /*0600*/  LDC.64 R4, c[0x0][0x388] ;  /* 0x0000e200ff047b82 */ /* 0x000f220000000a00 */
[----:B--2---:R-:W2:Y:S02]  /*0610*/  MUFU.RCP R9, R9 ;  /* 0x0000000900097308 */ /* 0x004ea40000001000 */
[----:B--2---:R-:W-:-:S06]  /*0620*/  VIADD R10, R9, 0xffffffe ;  /* 0x0ffffffe090a7836 */ /* 0x004fcc0000000000 */
[----:B------:R2:W0:Y:S02]  /*0630*/  F2I.FTZ.U32.TRUNC.NTZ R11, R10 ;  /* 0x0000000a000b7305 */ /* 0x000424000021f000 */
[----:B--2---:R-:W-:Y:S02]  /*0640*/  HFMA2 R10, -RZ, RZ, 0, 0 ;  /* 0x00000000ff0a7431 */ /* 0x004fe400000001ff */
[----:B0-----:R-:W-:-:S04]  /*0650*/  IMAD.MOV R13, RZ, RZ, -R11 ;  /* 0x000000ffff0d7224 */ /* 0x001fc800078e0a0b */
[----:B------:R-:W-:-:S04]  /*0660*/  IMAD R13, R13, R12, RZ ;  /* 0x0000000c0d0d7224 */ /* 0x000fc800078e02ff */
[----:B-1-34-:R-:W-:-:S07]  /*0670*/  IMAD.HI.U32 R11, R11, R13, R10 ;  /* 0x0000000d0b0b7227 */ /* 0x01afce00078e000a */
.L_x_5:
[----:B------:R-:W-:Y:S01]  /*0680*/  R2UR UR4, R14 ;  /* 0x000000000e0472ca */ /* 0x000fe200000e0000 */
[----:B-1----:R-:W-:Y:S01]  /*0690*/  IMAD.WIDE R16, R7, 0x4, R2 ;  /* 0x0000000407107825 */ /* 0x002fe200078e0202 */
[----:B------:R-:W-:-:S13]  /*06a0*/  R2UR UR5, R15 ;  /* 0x000000000f0572ca */ /* 0x000fda00000e0000 */
[----:B------:R0:W2:Y:S01]  /*06b0*/  LDG.E R16, desc[UR4][R16.64] ;  /* 0x0000000410107981 */ /* 0x0000a2000c1e1900 */
[----:B------:R-:W-:Y:S02]  /*06c0*/  IABS R10, R7 ;  /* 0x00000007000a7213 */ /* 0x000fe40000000000 */
[----:B------:R-:W-:Y:S02]  /*06d0*/  IABS R9, R8 ;  /* 0x0000000800097213 */ /* 0x000fe40000000000 */
[----:B------:R-:W-:Y:S01]  /*06e0*/  R2UR UR10, R14 ;  /* 0x000000000e0a72ca */ /* 0x000fe200000e0000 */
[----:B------:R-:W-:Y:S01]  /*06f0*/  IMAD.HI.U32 R11, R11, R10, RZ ;  /* 0x0000000a0b0b7227 */ /* 0x000fe200078e00ff */
[----:B------:R-:W-:-:S03]  /*0700*/  R2UR UR11, R15 ;  /* 0x000000000f0b72ca */ /* 0x000fc600000e0000 */
[----:B------:R-:W-:-:S04]  /*0710*/  IMAD.MOV R13, RZ, RZ, -R11 ;  /* 0x000000ffff0d7224 */ /* 0x000fc800078e0a0b */
[----:B------:R-:W-:Y:S01]  /*0720*/  IMAD R13, R9, R13, R10 ;  /* 0x0000000d090d7224 */ /* 0x000fe200078e020a */
[----:B------:R-:W-:-:S04]  /*0730*/  LOP3.LUT R10, R7, R8, RZ, 0x3c, !PT ;  /* 0x00000008070a7212 */ /* 0x000fc800078e3cff */
[----:B------:R-:W-:Y:S02]  /*0740*/  ISETP.GT.U32.AND P1, PT, R12, R13, PT ;  /* 0x0000000d0c00720c */ /* 0x000fe40003f24070 */
[----:B------:R-:W-:Y:S02]  /*0750*/  ISETP.GE.AND P2, PT, R10, RZ, PT ;  /* 0x000000ff0a00720c */ /* 0x000fe40003f46270 */
[----:B------:R-:W-:-:S09]  /*0760*/  LOP3.LUT R10, RZ, R8, RZ, 0x33, !PT ;  /* 0x00000008ff0a7212 */ /* 0x000fd200078e33ff */
[----:B------:R-:W-:Y:S01]  /*0770*/  @!P1 IMAD.IADD R13, R13, 0x1, -R9 ;  /* 0x000000010d0d9824 */ /* 0x000fe200078e0a09 */
[----:B------:R-:W-:-:S04]  /*0780*/  @!P1 IADD3 R11, PT, PT, R11, 0x1, RZ ;  /* 0x000000010b0b9810 */ /* 0x000fc80007ffe0ff */
[----:B------:R-:W-:-:S13]  /*0790*/  ISETP.GE.U32.AND P0, PT, R13, R12, PT ;  /* 0x0000000c0d00720c */ /* 0x000fda0003f06070 */
[----:B------:R-:W-:Y:S01]  /*07a0*/  @P0 VIADD R11, R11, 0x1 ;  /* 0x000000010b0b0836 */ /* 0x000fe20000000000 */
[----:B------:R-:W-:-:S03]  /*07b0*/  ISETP.NE.AND P0, PT, R8, RZ, PT ;  /* 0x000000ff0800720c */ /* 0x000fc60003f05270 */
[----:B------:R-:W-:-:S05]  /*07c0*/  @!P2 IMAD.MOV R11, RZ, RZ, -R11 ;  /* 0x000000ffff0ba224 */ /* 0x000fca00078e0a0b */
[----:B------:R-:W-:-:S04]  /*07d0*/  SEL R11, R10, R11, !P0 ;  /* 0x0000000b0a0b7207 */ /* 0x000fc80004000000 */
[----:B------:R-:W-:-:S05]  /*07e0*/  IADD3 R12, PT, PT, -R11, RZ, RZ ;  /* 0x000000ff0b0c7210 */ /* 0x000fca0007ffe1ff */
[--C-:B------:R-:W-:Y:S02]  /*07f0*/  IMAD R12, R8, R12, R7.reuse ;  /* 0x0000000c080c7224 */ /* 0x100fe400078e0207 */
[----:B------:R-:W-:Y:S02]  /*0800*/  IMAD.IADD R7, R0, 0x1, R7 ;  /* 0x0000000100077824 */ /* 0x000fe400078e0207 */
[----:B------:R-:W-:Y:S02]  /*0810*/  IMAD R21, R12, UR6, R11 ;  /* 0x000000060c157c24 */ /* 0x000fe4000f8e020b */
[----:B------:R-:W-:-:S04]  /*0820*/  IMAD.WIDE R12, R7, 0x4, R2 ;  /* 0x00000004070c7825 */ /* 0x000fc800078e0202 */
[----:B------:R-:W-:Y:S01]  /*0830*/  IMAD.WIDE R20, R21, 0x4, R4 ;  /* 0x0000000415147825 */ /* 0x000fe200078e0204 */
[----:B0-----:R-:W0:Y:S08]  /*0840*/  I2F.RP R17, R9 ;  /* 0x0000000900117306 */ /* 0x001e300000209400 */
[----:B0-----:R-:W0:Y:S01]  /*0850*/  MUFU.RCP R17, R17 ;  /* 0x0000001100117308 */ /* 0x001e220000001000 */
[----:B--2---:R1:W-:Y:S04]  /*0860*/  STG.E desc[UR4][R20.64], R16 ;  /* 0x0000001014007986 */ /* 0x0043e8000c101904 */
[----:B------:R2:W3:Y:S01]  /*0870*/  LDG.E R13, desc[UR10][R12.64] ;  /* 0x0000000a0c0d7981 */ /* 0x0004e2000c1e1900 */
[----:B0-----:R-:W-:-:S04]  /*0880*/  VIADD R18, R17, 0xffffffe ;  /* 0x0ffffffe11127836 */ /* 0x001fc80000000000 */
[----:B------:R0:W4:Y:S01]  /*0890*/  F2I.FTZ.U32.TRUNC.NTZ R19, R18 ;  /* 0x0000001200137305 */ /* 0x000122000021f000 */
[----:B--2---:R-:W-:Y:S01]  /*08a0*/  IABS R12, R7 ;  /* 0x00000007000c7213 */ /* 0x004fe20000000000 */
[----:B0-----:R-:W-:Y:S01]  /*08b0*/  IMAD.MOV.U32 R18, RZ, RZ, RZ ;  /* 0x000000ffff127224 */ /* 0x001fe200078e00ff */
[----:B----4-:R-:W-:-:S05]  /*08c0*/  IADD3 R22, PT, PT, RZ, -R19, RZ ;  /* 0x80000013ff167210 */ /* 0x010fca0007ffe0ff */
[----:B------:R-:W-:-:S04]  /*08d0*/  IMAD R11, R22, R9, RZ ;  /* 0x00000009160b7224 */ /* 0x000fc800078e02ff */
[----:B------:R-:W-:-:S06]  /*08e0*/  IMAD.HI.U32 R11, R19, R11, R18 ;  /* 0x0000000b130b7227 */ /* 0x000fcc00078e0012 */
[----:B-1----:R-:W-:-:S04]  /*08f0*/  IMAD.HI.U32 R16, R11, R12, RZ ;  /* 0x0000000c0b107227 */ /* 0x002fc800078e00ff */
[----:B------:R-:W-:-:S04]  /*0900*/  IMAD.MOV R17, RZ, RZ, -R16 ;  /* 0x000000ffff117224 */ /* 0x000fc800078e0a10 */
[----:B------:R-:W-:Y:S01]  /*0910*/  IMAD R17, R9, R17, R12 ;  /* 0x0000001109117224 */ /* 0x000fe200078e020c */
[----:B------:R-:W-:-:S04]  /*0920*/  MOV R12, R9 ;  /* 0x00000009000c7202 */ /* 0x000fc80000000f00 */
[----:B------:R-:W-:-:S13]  /*0930*/  ISETP.GT.U32.AND P2, PT, R12, R17, PT ;  /* 0x000000110c00720c */ /* 0x000fda0003f44070 */
[----:B------:R-:W-:Y:S01]  /*0940*/  @!P2 IMAD.IADD R17, R17, 0x1, -R9 ;  /* 0x000000011111a824 */ /* 0x000fe200078e0a09 */
[----:B------:R-:W-:-:S04]  /*0950*/  @!P2 IADD3 R16, PT, PT, R16, 0x1, RZ ;  /* 0x000000011010a810 */ /* 0x000fc80007ffe0ff */
[----:B------:R-:W-:Y:S02]  /*0960*/  ISETP.GE.U32.AND P1, PT, R17, R12, PT ;  /* 0x0000000c1100720c */ /* 0x000fe40003f26070 */
[----:B------:R-:W-:-:S04]  /*0970*/  LOP3.LUT R17, R7, R8, RZ, 0x3c, !PT ;  /* 0x0000000807117212 */ /* 0x000fc800078e3cff */
[----:B------:R-:W-:-:S07]  /*0980*/  ISETP.GE.AND P3, PT, R17, RZ, PT ;  /* 0x000000ff1100720c */ /* 0x000fce0003f66270 */
[----:B------:R-:W-:-:S06]  /*0990*/  @P1 VIADD R16, R16, 0x1 ;  /* 0x0000000110101836 */ /* 0x000fcc0000000000 */
[----:B------:R-:W-:-:S04]  /*09a0*/  @!P3 IADD3 R16, PT, PT, -R16, RZ, RZ ;  /* 0x000000ff1010b210 */ /* 0x000fc80007ffe1ff */
[----:B------:R-:W-:-:S05]  /*09b0*/  SEL R16, R10, R16, !P0 ;  /* 0x000000100a107207 */ /* 0x000fca0004000000 */
[----:B------:R-:W-:-:S04]  /*09c0*/  IMAD.MOV R17, RZ, RZ, -R16 ;  /* 0x000000ffff117224 */ /* 0x000fc800078e0a10 */
[----:B------:R-:W-:Y:S01]  /*09d0*/  IMAD R17, R8, R17, R7 ;  /* 0x0000001108117224 */ /* 0x000fe200078e0207 */
[----:B------:R-:W-:-:S03]  /*09e0*/  IADD3 R7, PT, PT, R0, R7, RZ ;  /* 0x0000000700077210 */ /* 0x000fc60007ffe0ff */
[----:B------:R-:W-:-:S04]  /*09f0*/  IMAD R17, R17, UR6, R16 ;  /* 0x0000000611117c24 */ /* 0x000fc8000f8e0210 */
[----:B------:R-:W-:-:S04]  /*0a00*/  IMAD.WIDE R18, R17, 0x4, R4 ;  /* 0x0000000411127825 */ /* 0x000fc800078e0204 */
[----:B------:R-:W-:Y:S01]  /*0a10*/  IMAD.WIDE R16, R7, 0x4, R2 ;  /* 0x0000000407107825 */ /* 0x000fe200078e0202 */
[----:B---3--:R0:W-:Y:S05]  /*0a20*/  STG.E desc[UR4][R18.64], R13 ;  /* 0x0000000d12007986 */ /* 0x0081ea000c101904 */
[----:B------:R-:W2:Y:S01]  /*0a30*/  LDG.E R16, desc[UR10][R16.64] ;  /* 0x0000000a10107981 */ /* 0x000ea2000c1e1900 */
[----:B------:R-:W-:-:S05]  /*0a40*/  IABS R22, R7 ;  /* 0x0000000700167213 */ /* 0x000fca0000000000 */
[----:B------:R-:W-:-:S04]  /*0a50*/  IMAD.HI.U32 R20, R11, R22, RZ ;  /* 0x000000160b147227 */ /* 0x000fc800078e00ff */
[----:B------:R-:W-:-:S04]  /*0a60*/  IMAD.MOV R21, RZ, RZ, -R20 ;  /* 0x000000ffff157224 */ /* 0x000fc800078e0a14 */
[----:B------:R-:W-:-:S05]  /*0a70*/  IMAD R21, R9, R21, R22 ;  /* 0x0000001509157224 */ /* 0x000fca00078e0216 */
[----:B------:R-:W-:-:S13]  /*0a80*/  ISETP.GT.U32.AND P2, PT, R12, R21, PT ;  /* 0x000000150c00720c */ /* 0x000fda0003f44070 */
[----:B------:R-:W-:Y:S01]  /*0a90*/  @!P2 IADD3 R21, PT, PT, R21, -R9, RZ ;  /* 0x800000091515a210 */ /* 0x000fe20007ffe0ff */
[----:B------:R-:W-:-:S03]  /*0aa0*/  @!P2 VIADD R20, R20, 0x1 ;  /* 0x000000011414a836 */ /* 0x000fc60000000000 */
[----:B------:R-:W-:Y:S02]  /*0ab0*/  ISETP.GE.U32.AND P1, PT, R21, R12, PT ;  /* 0x0000000c1500720c */ /* 0x000fe40003f26070 */
[----:B------:R-:W-:-:S04]  /*0ac0*/  LOP3.LUT R21, R7, R8, RZ, 0x3c, !PT ;  /* 0x0000000807157212 */ /* 0x000fc800078e3cff */
[----:B------:R-:W-:-:S07]  /*0ad0*/  ISETP.GE.AND P3, PT, R21, RZ, PT ;  /* 0x000000ff1500720c */ /* 0x000fce0003f66270 */
[----:B------:R-:W-:-:S06]  /*0ae0*/  @P1 IADD3 R20, PT, PT, R20, 0x1, RZ ;  /* 0x0000000114141810 */ /* 0x000fcc0007ffe0ff */
[----:B------:R-:W-:-:S05]  /*0af0*/  @!P3 IMAD.MOV R20, RZ, RZ, -R20 ;  /* 0x000000ffff14b224 */ /* 0x000fca00078e0a14 */
[----:B------:R-:W-:-:S04]  /*0b00*/  SEL R20, R10, R20, !P0 ;  /* 0x000000140a147207 */ /* 0x000fc80004000000 */
[----:B0-----:R-:W-:-:S05]  /*0b10*/  IADD3 R13, PT, PT, -R20, RZ, RZ ;  /* 0x000000ff140d7210 */ /* 0x001fca0007ffe1ff */
[--C-:B------:R-:W-:Y:S02]  /*0b20*/  IMAD R13, R8, R13, R7.reuse ;  /* 0x0000000d080d7224 */ /* 0x100fe400078e0207 */
[----:B------:R-:W-:Y:S02]  /*0b30*/  IMAD.IADD R7, R0, 0x1, R7 ;  /* 0x0000000100077824 */ /* 0x000fe400078e0207 */
[----:B------:R-:W-:Y:S02]  /*0b40*/  IMAD R13, R13, UR6, R20 ;  /* 0x000000060d0d7c24 */ /* 0x000fe4000f8e0214 */
[----:B------:R-:W-:-:S04]  /*0b50*/  IMAD.WIDE R20, R7, 0x4, R2 ;  /* 0x0000000407147825 */ /* 0x000fc800078e0202 */
[----:B------:R-:W-:Y:S01]  /*0b60*/  IMAD.WIDE R18, R13, 0x4, R4 ;  /* 0x000000040d127825 */ /* 0x000fe200078e0204 */
[----:B------:R-:W-:-:S04]  /*0b70*/  IABS R22, R7 ;  /* 0x0000000700167213 */ /* 0x000fc80000000000 */
[----:B--2---:R0:W-:Y:S04]  /*0b80*/  STG.E desc[UR4][R18.64], R16 ;  /* 0x0000001012007986 */ /* 0x0041e8000c101904 */
[----:B------:R-:W2:Y:S01]  /*0b90*/  LDG.E R21, desc[UR10][R20.64] ;  /* 0x0000000a14157981 */ /* 0x000ea2000c1e1900 */
[----:B------:R-:W-:-:S05]  /*0ba0*/  IMAD.HI.U32 R13, R11, R22, RZ ;  /* 0x000000160b0d7227 */ /* 0x000fca00078e00ff */
[----:B------:R-:W-:-:S05]  /*0bb0*/  IADD3 R17, PT, PT, -R13, RZ, RZ ;  /* 0x000000ff0d117210 */ /* 0x000fca0007ffe1ff */
[----:B------:R-:W-:-:S05]  /*0bc0*/  IMAD R17, R9, R17, R22 ;  /* 0x0000001109117224 */ /* 0x000fca00078e0216 */
[----:B------:R-:W-:-:S13]  /*0bd0*/  ISETP.GT.U32.AND P2, PT, R12, R17, PT ;  /* 0x000000110c00720c */ /* 0x000fda0003f44070 */
[----:B------:R-:W-:Y:S01]  /*0be0*/  @!P2 IMAD.IADD R17, R17, 0x1, -R9 ;  /* 0x000000011111a824 */ /* 0x000fe200078e0a09 */
[----:B------:R-:W-:Y:S02]  /*0bf0*/  LOP3.LUT R9, R7, R8, RZ, 0x3c, !PT ;  /* 0x0000000807097212 */ /* 0x000fe400078e3cff */
[----:B------:R-:W-:Y:S02]  /*0c00*/  @!P2 IADD3 R13, PT, PT, R13, 0x1, RZ ;  /* 0x000000010d0da810 */ /* 0x000fe40007ffe0ff */
[----:B------:R-:W-:Y:S02]  /*0c10*/  ISETP.GE.U32.AND P1, PT, R17, R12, PT ;  /* 0x0000000c1100720c */ /* 0x000fe40003f26070 */
[----:B------:R-:W-:-:S11]  /*0c20*/  ISETP.GE.AND P3, PT, R9, RZ, PT ;  /* 0x000000ff0900720c */ /* 0x000fd60003f66270 */
[----:B------:R-:W-:-:S05]  /*0c30*/  @P1 VIADD R13, R13, 0x1 ;  /* 0x000000010d0d1836 */ /* 0x000fca0000000000 */
[----:B------:R-:W-:-:S04]  /*0c40*/  @!P3 IADD3 R13, PT, PT, -R13, RZ, RZ ;  /* 0x000000ff0d0db210 */ /* 0x000fc80007ffe1ff */
[----:B------:R-:W-:-:S05]  /*0c50*/  SEL R10, R10, R13, !P0 ;  /* 0x0000000d0a0a7207 */ /* 0x000fca0004000000 */
[----:B------:R-:W-:-:S04]  /*0c60*/  IMAD.MOV R9, RZ, RZ, -R10 ;  /* 0x000000ffff097224 */ /* 0x000fc800078e0a0a */
[----:B------:R-:W-:Y:S01]  /*0c70*/  IMAD R9, R8, R9, R7 ;  /* 0x0000000908097224 */ /* 0x000fe200078e0207 */
[----:B------:R-:W-:-:S03]  /*0c80*/  IADD3 R7, PT, PT, R0, R7, RZ ;  /* 0x0000000700077210 */ /* 0x000fc60007ffe0ff */
[----:B------:R-:W-:Y:S01]  /*0c90*/  IMAD R9, R9, UR6, R10 ;  /* 0x0000000609097c24 */ /* 0x000fe2000f8e020a */
[----:B------:R-:W-:-:S03]  /*0ca0*/  ISETP.GE.AND P0, PT, R7, R6, PT ;  /* 0x000000060700720c */ /* 0x000fc60003f06270 */
[----:B0-----:R-:W-:-:S05]  /*0cb0*/  IMAD.WIDE R16, R9, 0x4, R4 ;  /* 0x0000000409107825 */ /* 0x001fca00078e0204 */
[----:B--2---:R1:W-:Y:S05]  /*0cc0*/  STG.E desc[UR4][R16.64], R21 ;  /* 0x0000001510007986 */ /* 0x0043ea000c101904 */
[----:B------:R-:W-:Y:S05]  /*0cd0*/  @!P0 BRA `(.L_x_5) ;  /* 0xfffffff800688947 */ /* 0x000fea000383ffff */
.L_x_1:
[----:B------:R-:W-:Y:S05]  /*0ce0*/  BSYNC.RECONVERGENT B0 ;  /* 0x0000000000007941 */ /* 0x000fea0003800200 */
.L_x_0:
[----:B------:R-:W-:Y:S06]  /*0cf0*/  BAR.SYNC.DEFER_BLOCKING 0x0 ;  /* 0x0000000000007b1d */ /* 0x000fec0000010000 */
[----:B------:R-:W-:Y:S05]  /*0d00*/  EXIT ;  /* 0x000000000000794d */ /* 0x000fea0003800000 */
.L_x_6:
[----:B------:R-:W-:-:S00]  /*0d10*/  BRA `(.L_x_6) ;  /* 0xfffffffc00fc7947 */ /* 0x000fc0000383ffff */
[----:B------:R-:W-:-:S00]  /*0d20*/  NOP ;  /* 0x0000000000007918 */ /* 0x000fc00000000000 */
        /* <DEDUP_REMOVED lines=13> */
.L_x_14:


//--------------------- .text._Z13tensorToMode1PfS_iii --------------------------
	.section	.text._Z13tensorToMode1PfS_iii,"ax",@progbits
	.align	128
        .global         _Z13tensorToMode1PfS_iii
        .type           _Z13tensorToMode1PfS_iii,@function
        .size           _Z13tensorToMode1PfS_iii,(.L_x_15 - _Z13tensorToMode1PfS_iii)
        .other          _Z13tensorToMode1PfS_iii,@"STO_CUDA_ENTRY STV_DEFAULT"
_Z13tensorToMode1PfS_iii:
.text._Z13tensorToMode1PfS_iii:
        /* <DEDUP_REMOVED lines=8> */
[----:B-1----:R-:W-:-:S04]  /*0080*/  UIMAD UR4, UR5, UR4, URZ ;  /* 0x00000004050472a4 */ /* 0x002fc8000f8e02ff */
[----:B--2---:R-:W-:Y:S01]  /*0090*/  UIMAD UR4, UR4, UR6, URZ ;  /* 0x00000006040472a4 */ /* 0x004fe2000f8e02ff */
[C---:B0-----:R-:W-:Y:S02]  /*00a0*/  IMAD R7, R0.reuse, UR7, R7 ;  /* 0x0000000700077c24 */ /* 0x041fe4000f8e0207 */
[----:B---3--:R-:W-:-:S03]  /*00b0*/  IMAD R0, R0, UR8, RZ ;  /* 0x0000000800007c24 */ /* 0x008fc6000f8e02ff */
[----:B------:R-:W-:-:S13]  /*00c0*/  ISETP.GE.AND P0, PT, R7, UR4, PT ;  /* 0x0000000407007c0c */ /* 0x000fda000bf06270 */
[----:B------:R-:W-:Y:S05]  /*00d0*/  @P0 BRA `(.L_x_8) ;  /* 0x0000000400200947 */ /* 0x000fea0003800000 */
[----:B------:R-:W0:Y:S01]  /*00e0*/  I2F.U32.RP R8, R0 ;  /* 0x0000000000087306 */ /* 0x000e220000209000 */
[C---:B------:R-:W-:Y:S01]  /*00f0*/  IADD3 R4, PT, PT, R0.reuse, R7, RZ ;  /* 0x0000000700047210 */ /* 0x040fe20007ffe0ff */
[----:B------:R-:W-:Y:S01]  /*0100*/  IMAD.MOV R9, RZ, RZ, -R0 ;  /* 0x000000ffff097224 */ /* 0x000fe200078e0a00 */
[----:B------:R-:W-:Y:S01]  /*0110*/  ISETP.NE.U32.AND P2, PT, R0, RZ, PT ;  /* 0x000000ff0000720c */ /* 0x000fe20003f45070 */
[----:B------:R-:W1:Y:S01]  /*0120*/  LDC.64 R18, c[0x0][0x358] ;  /* 0x0000d600ff127b82 */ /* 0x000e620000000a00 */
[C---:B------:R-:W-:Y:S01]  /*0130*/  ISETP.GE.AND P0, PT, R4.reuse, UR4, PT ;  /* 0x0000000404007c0c */ /* 0x040fe2000bf06270 */
[----:B------:R-:W-:Y:S01]  /*0140*/  BSSY.RECONVERGENT B1, `(.L_x_9) ;  /* 0x0000029000017945 */ /* 0x000fe20003800200 */
[----:B------:R-:W-:Y:S02]  /*0150*/  VIMNMX R5, PT, PT, R4, UR4, !PT ;  /* 0x0000000404057c48 */ /* 0x000fe4000ffe0100 */
        /* <DEDUP_REMOVED lines=8> */
[----:B------:R-:W-:-:S04]  /*01e0*/  IMAD.HI.U32 R9, R8, R5, RZ ;  /* 0x0000000508097227 */ /* 0x000fc800078e00ff */
[----:B------:R-:W-:-:S04]  /*01f0*/  IMAD.MOV R2, RZ, RZ, -R9 ;  /* 0x000000ffff027224 */ /* 0x000fc800078e0a09 */
[----:B------:R-:W-:Y:S02]  /*0200*/  IMAD R5, R0, R2, R5 ;  /* 0x0000000200057224 */ /* 0x000fe400078e0205 */
[----:B------:R-:W0:Y:S03]  /*0210*/  LDC.64 R2, c[0x0][0x388] ;  /* 0x0000e200ff027b82 */ /* 0x000e260000000a00 */
[----:B------:R-:W-:-:S13]  /*0220*/  ISETP.GE.U32.AND P0, PT, R5, R0, PT ;  /* 0x000000000500720c */ /* 0x000fda0003f06070 */
[----:B------:R-:W-:Y:S01]  /*0230*/  @P0 IADD3 R5, PT, PT, -R0, R5, RZ ;  /* 0x0000000500050210 */ /* 0x000fe20007ffe1ff */
[----:B------:R-:W-:-:S03]  /*0240*/  @P0 VIADD R9, R9, 0x1 ;  /* 0x0000000109090836 */ /* 0x000fc60000000000 */
[----:B------:R-:W-:Y:S02]  /*0250*/  ISETP.GE.U32.AND P1, PT, R5, R0, PT ;  /* 0x000000000500720c */ /* 0x000fe40003f26070 */
[----:B------:R-:W2:Y:S11]  /*0260*/  LDC.64 R4, c[0x0][0x380] ;  /* 0x0000e000ff047b82 */ /* 0x000eb60000000a00 */
[----:B------:R-:W-:-:S02]  /*0270*/  @P1 IADD3 R9, PT, PT, R9, 0x1, RZ ;  /* 0x0000000109091810 */ /* 0x000fc40007ffe0ff */
[----:B------:R-:W-:-:S05]  /*0280*/  @!P2 LOP3.LUT R9, RZ, R0, RZ, 0x33, !PT ;  /* 0x00000000ff09a212 */ /* 0x000fca00078e33ff */
[----:B------:R-:W-:-:S05]  /*0290*/  IMAD.IADD R6, R6, 0x1, R9 ;  /* 0x0000000106067824 */ /* 0x000fca00078e0209 */
[C---:B------:R-:W-:Y:S02]  /*02a0*/  LOP3.LUT R8, R6.reuse, 0x3, RZ, 0xc0, !PT ;  /* 0x0000000306087812 */ /* 0x040fe400078ec0ff */
[----:B------:R-:W-:Y:S02]  /*02b0*/  ISETP.GE.U32.AND P1, PT, R6, 0x3, PT ;  /* 0x000000030600780c */ /* 0x000fe40003f26070 */
[----:B------:R-:W-:-:S13]  /*02c0*/  ISETP.NE.AND P0, PT, R8, 0x3, PT ;  /* 0x000000030800780c */ /* 0x000fda0003f05270 */
[----:B01----:R-:W-:Y:S05]  /*02d0*/  @!P0 BRA `(.L_x_10) ;  /* 0x00000000003c8947 */ /* 0x003fea0003800000 */
[----:B------:R-:W0:Y:S01]  /*02e0*/  LDC.64 R12, c[0x0][0x380] ;  /* 0x0000e000ff0c7b82 */ /* 0x000e220000000a00 */
[----:B------:R-:W-:-:S04]  /*02f0*/  IADD3 R6, PT, PT, R6, 0x1, RZ ;  /* 0x0000000106067810 */ /* 0x000fc80007ffe0ff */
[----:B------:R-:W-:-:S03]  /*0300*/  LOP3.LUT R6, R6, 0x3, RZ, 0xc0, !PT ;  /* 0x0000000306067812 */ /* 0x000fc600078ec0ff */
[----:B------:R-:W1:Y:S02]  /*0310*/  LDC.64 R14, c[0x0][0x388] ;  /* 0x0000e200ff0e7b82 */ /* 0x000e640000000a00 */
[----:B------:R-:W-:-:S07]  /*0320*/  IMAD.MOV R6, RZ, RZ, -R6 ;  /* 0x000000ffff067224 */ /* 0x000fce00078e0a06 */
.L_x_11:
[----:B------:R-:W-:Y:S01]  /*0330*/  R2UR UR6, R18 ;  /* 0x00000000120672ca */ /* 0x000fe200000e0000 */
[----:B0--3--:R-:W-:Y:S01]  /*0340*/  IMAD.WIDE R8, R7, 0x4, R12 ;  /* 0x0000000407087825 */ /* 0x009fe200078e020c */
[----:B------:R-:W-:-:S13]  /*0350*/  R2UR UR7, R19 ;  /* 0x00000000130772ca */ /* 0x000fda00000e0000 */
[----:B------:R-:W3:Y:S01]  /*0360*/  LDG.E R9, desc[UR6][R8.64] ;  /* 0x0000000608097981 */ /* 0x000ee2000c1e1900 */
[----:B------:R-:W-:Y:S01]  /*0370*/  IADD3 R6, PT, PT, R6, 0x1, RZ ;  /* 0x0000000106067810 */ /* 0x000fe20007ffe0ff */
[----:B-1----:R-:W-:-:S03]  /*0380*/  IMAD.WIDE R10, R7, 0x4, R14 ;  /* 0x00000004070a7825 */ /* 0x002fc600078e020e */
[----:B------:R-:W-:Y:S01]  /*0390*/  ISETP.NE.AND P0, PT, R6, RZ, PT ;  /* 0x000000ff0600720c */ /* 0x000fe20003f05270 */
[----:B------:R-:W-:Y:S01]  /*03a0*/  IMAD.IADD R7, R0, 0x1, R7 ;  /* 0x0000000100077824 */ /* 0x000fe200078e0207 */
[----:B---3--:R3:W-:Y:S11]  /*03b0*/  STG.E desc[UR6][R10.64], R9 ;  /* 0x000000090a007986 */ /* 0x0087f6000c101906 */
[----:B------:R-:W-:Y:S05]  /*03c0*/  @P0 BRA `(.L_x_11) ;  /* 0xfffffffc00d80947 */ /* 0x000fea000383ffff */
.L_x_10:
[----:B------:R-:W-:Y:S05]  /*03d0*/  BSYNC.RECONVERGENT B1 ;  /* 0x0000000000017941 */ /* 0x000fea0003800200 */
.L_x_9:
[----:B------:R-:W-:Y:S05]  /*03e0*/  @!P1 BRA `(.L_x_8) ;  /* 0x00000000005c9947 */ /* 0x000fea0003800000 */
.L_x_12:
[----:B------:R-:W-:Y:S01]  /*03f0*/  R2UR UR6, R18 ;  /* 0x00000000120672ca */ /* 0x000fe200000e0000 */
[----:B-12---:R-:W-:Y:S01]  /*0400*/  IMAD.WIDE R14, R7, 0x4, R4 ;  /* 0x00000004070e7825 */ /* 0x006fe200078e0204 */
[----:B------:R-:W-:-:S13]  /*0410*/  R2UR UR7, R19 ;  /* 0x00000000130772ca */ /* 0x000fda00000e0000 */
[----:B------:R-:W2:Y:S01]  /*0420*/  LDG.E R21, desc[UR6][R14.64] ;  /* 0x000000060e157981 */ /* 0x000ea2000c1e1900 */
[----:B------:R-:W-:Y:S01]  /*0430*/  R2UR UR8, R18 ;  /* 0x00000000120872ca */ /* 0x000fe200000e0000 */
[----:B------:R-:W-:Y:S01]  /*0440*/  IMAD.WIDE R16, R7, 0x4, R2 ;  /* 0x0000000407107825 */ /* 0x000fe200078e0202 */
[----:B------:R-:W-:-:S03]  /*0450*/  R2UR UR9, R19 ;  /* 0x00000000130972ca */ /* 0x000fc600000e0000 */
[C---:B---3--:R-:W-:Y:S01]  /*0460*/  IMAD.WIDE R8, R0.reuse, 0x4, R14 ;  /* 0x0000000400087825 */ /* 0x048fe200078e020e */
[----:B--2---:R0:W-:Y:S09]  /*0470*/  STG.E desc[UR6][R16.64], R21 ;  /* 0x0000001510007986 */ /* 0x0041f2000c101906 */
[----:B------:R-:W2:Y:S01]  /*0480*/  LDG.E R23, desc[UR8][R8.64] ;  /* 0x0000000808177981 */ /* 0x000ea2000c1e1900 */
[----:B------:R-:W-:-:S04]  /*0490*/  IMAD.WIDE R10, R0, 0x4, R16 ;  /* 0x00000004000a7825 */ /* 0x000fc800078e0210 */
[C---:B------:R-:W-:Y:S01]  /*04a0*/  IMAD.WIDE R12, R0.reuse, 0x4, R8 ;  /* 0x00000004000c7825 */ /* 0x040fe200078e0208 */
[----:B--2---:R1:W-:Y:S04]  /*04b0*/  STG.E desc[UR6][R10.64], R23 ;  /* 0x000000170a007986 */ /* 0x0043e8000c101906 */
[----:B------:R-:W2:Y:S01]  /*04c0*/  LDG.E R25, desc[UR8][R12.64] ;  /* 0x000000080c197981 */ /* 0x000ea2000c1e1900 */
[----:B------:R-:W-:-:S04]  /*04d0*/  IMAD.WIDE R14, R0, 0x4, R10 ;  /* 0x00000004000e7825 */ /* 0x000fc800078e020a */
[C---:B0-----:R-:W-:Y:S01]  /*04e0*/  IMAD.WIDE R16, R0.reuse, 0x4, R12 ;  /* 0x0000000400107825 */ /* 0x041fe200078e020c */
[----:B------:R-:W-:-:S04]  /*04f0*/  LEA R7, R0, R7, 0x2 ;  /* 0x0000000700077211 */ /* 0x000fc800078e10ff */
[----:B------:R-:W-:Y:S01]  /*0500*/  ISETP.GE.AND P0, PT, R7, UR4, PT ;  /* 0x0000000407007c0c */ /* 0x000fe2000bf06270 */
[----:B--2---:R1:W-:Y:S04]  /*0510*/  STG.E desc[UR6][R14.64], R25 ;  /* 0x000000190e007986 */ /* 0x0043e8000c101906 */
[----:B------:R-:W2:Y:S01]  /*0520*/  LDG.E R17, desc[UR8][R16.64] ;  /* 0x0000000810117981 */ /* 0x000ea2000c1e1900 */
[----:B------:R-:W-:-:S05]  /*0530*/  IMAD.WIDE R8, R0, 0x4, R14 ;  /* 0x0000000400087825 */ /* 0x000fca00078e020e */
[----:B--2---:R1:W-:Y:S02]  /*0540*/  STG.E desc[UR6][R8.64], R17 ;  /* 0x0000001108007986 */ /* 0x0043e4000c101906 */
[----:B------:R-:W-:Y:S05]  /*0550*/  @!P0 BRA `(.L_x_12) ;  /* 0xfffffffc00a48947 */ /* 0x000fea000383ffff */
.L_x_8:
[----:B------:R-:W-:Y:S05]  /*0560*/  BSYNC.RECONVERGENT B0 ;  /* 0x0000000000007941 */ /* 0x000fea0003800200 */
.L_x_7:
[----:B------:R-:W-:Y:S06]  /*0570*/  BAR.SYNC.DEFER_BLOCKING 0x0 ;  /* 0x0000000000007b1d */ /* 0x000fec0000010000 */
[----:B------:R-:W-:Y:S05]  /*0580*/  EXIT ;  /* 0x000000000000794d */ /* 0x000fea0003800000 */
.L_x_13:
        /* <DEDUP_REMOVED lines=15> */
.L_x_15:


//--------------------- .nv.shared.reserved.0     --------------------------
	.section	.nv.shared.reserved.0,"aw",@nobits
	.weak		__nv_reservedSMEM_offset_0_alias
	.size		__nv_reservedSMEM_offset_0_alias, 0, 64
	.other		__nv_reservedSMEM_offset_0_alias,@"STO_CUDA_RESERVED_SHARED STV_DEFAULT"
__nv_reservedSMEM_offset_0_alias:
	.zero		0
	.zero		64


//--------------------- .nv.constant0._Z9transposePfS_ii --------------------------
	.section	.nv.constant0._Z9transposePfS_ii,"a",@progbits
	.sectionflags	@""
	.align	4
.nv.constant0._Z9transposePfS_ii:
	.zero		920


//--------------------- .nv.constant0._Z13tensorToMode1PfS_iii --------------------------
	.section	.nv.constant0._Z13tensorToMode1PfS_iii,"a",@progbits
	.sectionflags	@""
	.align	4
.nv.constant0._Z13tensorToMode1PfS_iii:
	.zero		924


//--------------------- SYMBOLS --------------------------

	.type		.nv.reservedSmem.offset0,@object
	.size		.nv.reservedSmem.offset0,0x4
